//
// Generated by NVIDIA NVVM Compiler
//
// Compiler Build ID: CL-36424714
// Cuda compilation tools, release 13.0, V13.0.88
// Based on NVVM 20.0.0
//

.version 9.0
.target sm_100
.address_size 64

	// .globl	_Z19mappa_colori_kernelPfPiS_i
.const .align 4 .b8 COLORI[1200];

.visible .entry _Z19mappa_colori_kernelPfPiS_i(
	.param .u64 .ptr .align 1 _Z19mappa_colori_kernelPfPiS_i_param_0,
	.param .u64 .ptr .align 1 _Z19mappa_colori_kernelPfPiS_i_param_1,
	.param .u64 .ptr .align 1 _Z19mappa_colori_kernelPfPiS_i_param_2,
	.param .u32 _Z19mappa_colori_kernelPfPiS_i_param_3
)
{
	.reg .pred 	%p<6>;
	.reg .b32 	%r<20>;
	.reg .b32 	%f<8>;
	.reg .b64 	%rd<28>;

	ld.param.u64 	%rd4, [_Z19mappa_colori_kernelPfPiS_i_param_0];
	ld.param.u64 	%rd3, [_Z19mappa_colori_kernelPfPiS_i_param_1];
	ld.param.u64 	%rd5, [_Z19mappa_colori_kernelPfPiS_i_param_2];
	ld.param.u32 	%r5, [_Z19mappa_colori_kernelPfPiS_i_param_3];
	cvta.to.global.u64 	%rd1, %rd5;
	cvta.to.global.u64 	%rd2, %rd4;
	mov.u32 	%r6, %ctaid.x;
	mov.u32 	%r7, %ntid.x;
	mov.u32 	%r8, %tid.x;
	mad.lo.s32 	%r1, %r6, %r7, %r8;
	setp.ge.s32 	%p1, %r1, %r5;
	@%p1 bra 	$L__BB0_10;
	cvta.to.global.u64 	%rd6, %rd3;
	mul.hi.s32 	%r9, %r1, 1431655766;
	shr.u32 	%r10, %r9, 31;
	add.s32 	%r2, %r9, %r10;
	mul.lo.s32 	%r11, %r2, 3;
	sub.s32 	%r3, %r1, %r11;
	mul.wide.s32 	%rd7, %r2, 4;
	add.s64 	%rd8, %rd6, %rd7;
	ld.global.u32 	%r4, [%rd8];
	setp.eq.s32 	%p2, %r4, 0;
	@%p2 bra 	$L__BB0_6;
	setp.ne.s32 	%p3, %r4, -1;
	@%p3 bra 	$L__BB0_7;
	setp.ne.s32 	%p4, %r3, 0;
	@%p4 bra 	$L__BB0_5;
	add.s64 	%rd16, %rd1, %rd7;
	mov.b32 	%r15, 1132396544;
	st.global.u32 	[%rd16], %r15;
	bra.uni 	$L__BB0_10;
$L__BB0_5:
	add.s32 	%r13, %r2, %r3;
	mul.wide.s32 	%rd13, %r13, 4;
	add.s64 	%rd14, %rd1, %rd13;
	mov.b32 	%r14, 0;
	st.global.u32 	[%rd14], %r14;
	bra.uni 	$L__BB0_10;
$L__BB0_6:
	add.s64 	%rd10, %rd2, %rd7;
	ld.global.f32 	%f1, [%rd10];
	mul.f32 	%f2, %f1, 0f437F0000;
	div.rn.f32 	%f3, %f2, 0f477E0100;
	add.s32 	%r12, %r2, %r3;
	mul.wide.s32 	%rd11, %r12, 4;
	add.s64 	%rd12, %rd1, %rd11;
	st.global.f32 	[%rd12], %f3;
	bra.uni 	$L__BB0_10;
$L__BB0_7:
	add.s32 	%r16, %r4, -1;
	setp.gt.u32 	%p5, %r16, 19;
	@%p5 bra 	$L__BB0_9;
	mul.wide.u32 	%rd19, %r4, 12;
	mov.u64 	%rd20, COLORI;
	add.s64 	%rd21, %rd20, %rd19;
	mul.wide.s32 	%rd22, %r3, 4;
	add.s64 	%rd23, %rd21, %rd22;
	ld.const.f32 	%f4, [%rd23];
	add.s64 	%rd25, %rd2, %rd7;
	ld.global.f32 	%f5, [%rd25];
	mul.f32 	%f6, %f4, %f5;
	div.rn.f32 	%f7, %f6, 0f477E0100;
	add.s32 	%r19, %r2, %r3;
	mul.wide.s32 	%rd26, %r19, 4;
	add.s64 	%rd27, %rd1, %rd26;
	st.global.f32 	[%rd27], %f7;
	bra.uni 	$L__BB0_10;
$L__BB0_9:
	add.s32 	%r17, %r2, %r3;
	mul.wide.s32 	%rd17, %r17, 4;
	add.s64 	%rd18, %rd1, %rd17;
	mov.b32 	%r18, 0;
	st.global.u32 	[%rd18], %r18;
$L__BB0_10:
	ret;

}


// ===== COMPILED SASS (sm_100) =====

	.target	sm_100

	.elftype	@"ET_EXEC"


//--------------------- .note.nv.tkinfo           --------------------------
	.section	.note.nv.tkinfo,"",@"SHT_NOTE"
	.sectionflags	@"SHF_NOTE_NV_TKINFO"
	.tkinfo
        /*0018*/ 	.word	0x00000002
        /*0030*/ 	.string	""
        /*0030*/ 	.string	"ptxas"
        /*0030*/ 	.string	"Cuda compilation tools, release 13.0, V13.0.88"
        /*0030*/ 	.string	"Build cuda_13.0.r13.0/compiler.36424714_0"
        /*0030*/ 	.string	"-arch sm_100 -m 64 "



//--------------------- .note.nv.cuinfo           --------------------------
	.section	.note.nv.cuinfo,"",@"SHT_NOTE"
	.sectionflags	@"SHF_NOTE_NV_CUINFO"
        /*0018*/ 	.short	0x0002
        /*001a*/ 	.short	0x0064
        /*001c*/ 	.short	0x0082
	.zero		2


//--------------------- .nv.info                  --------------------------
	.section	.nv.info,"",@"SHT_CUDA_INFO"
	.align	4


	//----- nvinfo : EIATTR_REGCOUNT
	.align		4
        /*0000*/ 	.byte	0x04, 0x2f
        /*0002*/ 	.short	(.L_2 - .L_1)
	.align		4
.L_1:
        /*0004*/ 	.word	index@(_Z19mappa_colori_kernelPfPiS_i)
        /*0008*/ 	.word	0x00000010


	//----- nvinfo : EIATTR_FRAME_SIZE
	.align		4
.L_2:
        /*000c*/ 	.byte	0x04, 0x11
        /*000e*/ 	.short	(.L_4 - .L_3)
	.align		4
.L_3:
        /*0010*/ 	.word	index@($__internal_0_$__cuda_sm3x_div_rn_noftz_f32_slowpath)
        /*0014*/ 	.word	0x00000000


	//----- nvinfo : EIATTR_FRAME_SIZE
	.align		4
.L_4:
        /*0018*/ 	.byte	0x04, 0x11
        /*001a*/ 	.short	(.L_6 - .L_5)
	.align		4
.L_5:
        /*001c*/ 	.word	index@(_Z19mappa_colori_kernelPfPiS_i)
        /*0020*/ 	.word	0x00000000


	//----- nvinfo : EIATTR_MIN_STACK_SIZE
	.align		4
.L_6:
        /*0024*/ 	.byte	0x04, 0x12
        /*0026*/ 	.short	(.L_8 - .L_7)
	.align		4
.L_7:
        /*0028*/ 	.word	index@(_Z19mappa_colori_kernelPfPiS_i)
        /*002c*/ 	.word	0x00000000
.L_8:


//--------------------- .nv.compat                --------------------------
	.section	.nv.compat,"",@"SHT_CUDA_COMPAT_INFO"
	.align	4
        /*0000*/ 	.byte	0x02, 0x09, 0x00, 0x00, 0x02, 0x02, 0x01, 0x00, 0x02, 0x05, 0x05, 0x00, 0x03, 0x07, 0x01, 0x01
        /*0010*/ 	.byte	0x02, 0x03, 0x00, 0x00, 0x02, 0x06, 0x01, 0x00, 0x04, 0x0b, 0x08, 0x00, 0x01, 0x00, 0x00, 0x00
        /*0020*/ 	.byte	0x00, 0x00, 0x00, 0x00


//--------------------- .nv.info._Z19mappa_colori_kernelPfPiS_i --------------------------
	.section	.nv.info._Z19mappa_colori_kernelPfPiS_i,"",@"SHT_CUDA_INFO"
	.sectionflags	@""
	.align	4


	//----- nvinfo : EIATTR_CUDA_API_VERSION
	.align		4
        /*0000*/ 	.byte	0x04, 0x37
        /*0002*/ 	.short	(.L_10 - .L_9)
.L_9:
        /*0004*/ 	.word	0x00000082


	//----- nvinfo : EIATTR_KPARAM_INFO
	.align		4
.L_10:
        /*0008*/ 	.byte	0x04, 0x17
        /*000a*/ 	.short	(.L_12 - .L_11)
.L_11:
        /*000c*/ 	.word	0x00000000
        /*0010*/ 	.short	0x0003
        /*0012*/ 	.short	0x0018
        /*0014*/ 	.byte	0x00, 0xf0, 0x11, 0x00


	//----- nvinfo : EIATTR_KPARAM_INFO
	.align		4
.L_12:
        /*0018*/ 	.byte	0x04, 0x17
        /*001a*/ 	.short	(.L_14 - .L_13)
.L_13:
        /*001c*/ 	.word	0x00000000
        /*0020*/ 	.short	0x0002
        /*0022*/ 	.short	0x0010
        /*0024*/ 	.byte	0x00, 0xf5, 0x21, 0x00


	//----- nvinfo : EIATTR_KPARAM_INFO
	.align		4
.L_14:
        /*0028*/ 	.byte	0x04, 0x17
        /*002a*/ 	.short	(.L_16 - .L_15)
.L_15:
        /*002c*/ 	.word	0x00000000
        /*0030*/ 	.short	0x0001
        /*0032*/ 	.short	0x0008
        /*0034*/ 	.byte	0x00, 0xf5, 0x21, 0x00


	//----- nvinfo : EIATTR_KPARAM_INFO
	.align		4
.L_16:
        /*0038*/ 	.byte	0x04, 0x17
        /*003a*/ 	.short	(.L_18 - .L_17)
.L_17:
        /*003c*/ 	.word	0x00000000
        /*0040*/ 	.short	0x0000
        /*0042*/ 	.short	0x0000
        /*0044*/ 	.byte	0x00, 0xf5, 0x21, 0x00


	//----- nvinfo : EIATTR_SPARSE_MMA_MASK
	.align		4
.L_18:
        /*0048*/ 	.byte	0x03, 0x50
        /*004a*/ 	.short	0x0000


	//----- nvinfo : EIATTR_MAXREG_COUNT
	.align		4
        /*004c*/ 	.byte	0x03, 0x1b
        /*004e*/ 	.short	0x00ff


	//----- nvinfo : EIATTR_MERCURY_ISA_VERSION
	.align		4
        /*0050*/ 	.byte	0x03, 0x5f
        /*0052*/ 	.short	0x0101


	//----- nvinfo : EIATTR_VRC_CTA_INIT_COUNT
	.align		4
        /*0054*/ 	.byte	0x02, 0x4a
	.zero		1
	.zero		1


	//----- nvinfo : EIATTR_EXIT_INSTR_OFFSETS
	.align		4
        /*0058*/ 	.byte	0x04, 0x1c
        /*005a*/ 	.short	(.L_20 - .L_19)


	//   ....[0]....
.L_19:
        /*005c*/ 	.word	0x00000070


	//   ....[1]....
        /*0060*/ 	.word	0x00000190


	//   ....[2]....
        /*0064*/ 	.word	0x000001e0


	//   ....[3]....
        /*0068*/ 	.word	0x000003b0


	//   ....[4]....
        /*006c*/ 	.word	0x00000400


	//   ....[5]....
        /*0070*/ 	.word	0x00000570


	//----- nvinfo : EIATTR_CRS_STACK_SIZE
	.align		4
.L_20:
        /*0074*/ 	.byte	0x04, 0x1e
        /*0076*/ 	.short	(.L_22 - .L_21)
.L_21:
        /*0078*/ 	.word	0x00000000


	//----- nvinfo : EIATTR_CBANK_PARAM_SIZE
	.align		4
.L_22:
        /*007c*/ 	.byte	0x03, 0x19
        /*007e*/ 	.short	0x001c


	//----- nvinfo : EIATTR_PARAM_CBANK
	.align		4
        /*0080*/ 	.byte	0x04, 0x0a
        /*0082*/ 	.short	(.L_24 - .L_23)
	.align		4
.L_23:
        /*0084*/ 	.word	index@(.nv.constant0._Z19mappa_colori_kernelPfPiS_i)
        /*0088*/ 	.short	0x0380
        /*008a*/ 	.short	0x001c


	//----- nvinfo : EIATTR_SW_WAR
	.align		4
.L_24:
        /*008c*/ 	.byte	0x04, 0x36
        /*008e*/ 	.short	(.L_26 - .L_25)
.L_25:
        /*0090*/ 	.word	0x00000008
.L_26:


//--------------------- .nv.callgraph             --------------------------
	.section	.nv.callgraph,"",@"SHT_CUDA_CALLGRAPH"
	.align	4
	.sectionentsize	8
	.align		4
        /*0000*/ 	.word	0x00000000
	.align		4
        /*0004*/ 	.word	0xffffffff
	.align		4
        /*0008*/ 	.word	0x00000000
	.align		4
        /*000c*/ 	.word	0xfffffffe
	.align		4
        /*0010*/ 	.word	0x00000000
	.align		4
        /*0014*/ 	.word	0xfffffffd
	.align		4
        /*0018*/ 	.word	0x00000000
	.align		4
        /*001c*/ 	.word	0xfffffffc


//--------------------- .nv.constant3             --------------------------
	.section	.nv.constant3,"a",@progbits
	.align	4
.nv.constant3:
	.type		COLORI,@object
	.size		COLORI,(.L_0 - COLORI)
COLORI:
	.zero		1200
.L_0:


//--------------------- .text._Z19mappa_colori_kernelPfPiS_i --------------------------
	.section	.text._Z19mappa_colori_kernelPfPiS_i,"ax",@progbits
	.align	128
        .global         _Z19mappa_colori_kernelPfPiS_i
        .type           _Z19mappa_colori_kernelPfPiS_i,@function
        .size           _Z19mappa_colori_kernelPfPiS_i,(.L_x_19 - _Z19mappa_colori_kernelPfPiS_i)
        .other          _Z19mappa_colori_kernelPfPiS_i,@"STO_CUDA_ENTRY STV_DEFAULT"
_Z19mappa_colori_kernelPfPiS_i:
.text._Z19mappa_colori_kernelPfPiS_i:
[----:B------:R-:W-:Y:S01]  /*0000*/  LDC R1, c[0x0][0x37c] ;  /* 0x0000df00ff017b82 */ /* 0x000fe20000000800 */
[----:B------:R-:W0:Y:S07]  /*0010*/  S2R R0, SR_TID.X ;  /* 0x0000000000007919 */ /* 0x000e2e0000002100 */
[----:B------:R-:W0:Y:S01]  /*0020*/  S2UR UR4, SR_CTAID.X ;  /* 0x00000000000479c3 */ /* 0x000e220000002500 */
[----:B------:R-:W1:Y:S07]  /*0030*/  LDCU UR5, c[0x0][0x398] ;  /* 0x00007300ff0577ac */ /* 0x000e6e0008000800 */
[----:B------:R-:W0:Y:S02]  /*0040*/  LDC R5, c[0x0][0x360] ;  /* 0x0000d800ff057b82 */ /* 0x000e240000000800 */
[----:B0-----:R-:W-:-:S05]  /*0050*/  IMAD R5, R5, UR4, R0 ;  /* 0x0000000405057c24 */ /* 0x001fca000f8e0200 */
[----:B-1----:R-:W-:-:S13]  /*0060*/  ISETP.GE.AND P0, PT, R5, UR5, PT ;  /* 0x0000000505007c0c */ /* 0x002fda000bf06270 */
[----:B------:R-:W-:Y:S05]  /*0070*/  @P0 EXIT ;  /* 0x000000000000094d */ /* 0x000fea0003800000 */
[----:B------:R-:W0:Y:S01]  /*0080*/  LDC.64 R6, c[0x0][0x388] ;  /* 0x0000e200ff067b82 */ /* 0x000e220000000a00 */
[----:B------:R-:W1:Y:S01]  /*0090*/  LDCU.64 UR4, c[0x0][0x358] ;  /* 0x00006b00ff0477ac */ /* 0x000e620008000a00 */
[----:B------:R-:W-:-:S05]  /*00a0*/  IMAD.HI R2, R5, 0x55555556, RZ ;  /* 0x5555555605027827 */ /* 0x000fca00078e02ff */
[----:B------:R-:W-:-:S05]  /*00b0*/  LEA.HI R2, R2, R2, RZ, 0x1 ;  /* 0x0000000202027211 */ /* 0x000fca00078f08ff */
[----:B0-----:R-:W-:-:S05]  /*00c0*/  IMAD.WIDE R6, R2, 0x4, R6 ;  /* 0x0000000402067825 */ /* 0x001fca00078e0206 */
[----:B-1----:R-:W2:Y:S01]  /*00d0*/  LDG.E R0, desc[UR4][R6.64] ;  /* 0x0000000406007981 */ /* 0x002ea2000c1e1900 */
[----:B------:R-:W-:Y:S02]  /*00e0*/  IMAD.MOV.U32 R4, RZ, RZ, 0x477e0100 ;  /* 0x477e0100ff047424 */ /* 0x000fe400078e00ff */
[----:B------:R-:W-:Y:S01]  /*00f0*/  IMAD R5, R2, -0x3, R5 ;  /* 0xfffffffd02057824 */ /* 0x000fe200078e0205 */
[----:B--2---:R-:W-:-:S13]  /*0100*/  ISETP.NE.AND P0, PT, R0, RZ, PT ;  /* 0x000000ff0000720c */ /* 0x004fda0003f05270 */
[----:B------:R-:W-:Y:S05]  /*0110*/  @!P0 BRA `(.L_x_0) ;  /* 0x0000000000bc8947 */ /* 0x000fea0003800000 */
[----:B------:R-:W-:-:S13]  /*0120*/  ISETP.NE.AND P0, PT, R0, -0x1, PT ;  /* 0xffffffff0000780c */ /* 0x000fda0003f05270 */
[----:B------:R-:W-:Y:S05]  /*0130*/  @P0 BRA `(.L_x_1) ;  /* 0x00000000002c0947 */ /* 0x000fea0003800000 */
[----:B------:R-:W-:-:S13]  /*0140*/  ISETP.NE.AND P0, PT, R5, RZ, PT ;  /* 0x000000ff0500720c */ /* 0x000fda0003f05270 */
[----:B------:R-:W0:Y:S01]  /*0150*/  @!P0 LDC.64 R6, c[0x0][0x390] ;  /* 0x0000e400ff068b82 */ /* 0x000e220000000a00 */
[----:B------:R-:W-:Y:S02]  /*0160*/  @!P0 IMAD.MOV.U32 R3, RZ, RZ, 0x437f0000 ;  /* 0x437f0000ff038424 */ /* 0x000fe400078e00ff */
[----:B0-----:R-:W-:-:S05]  /*0170*/  @!P0 IMAD.WIDE R6, R2, 0x4, R6 ;  /* 0x0000000402068825 */ /* 0x001fca00078e0206 */
[----:B------:R0:W-:Y:S01]  /*0180*/  @!P0 STG.E desc[UR4][R6.64], R3 ;  /* 0x0000000306008986 */ /* 0x0001e2000c101904 */
[----:B------:R-:W-:Y:S05]  /*0190*/  @!P0 EXIT ;  /* 0x000000000000894d */ /* 0x000fea0003800000 */
[----:B0-----:R-:W0:Y:S01]  /*01a0*/  LDC.64 R6, c[0x0][0x390] ;  /* 0x0000e400ff067b82 */ /* 0x001e220000000a00 */
[----:B------:R-:W-:-:S04]  /*01b0*/  IMAD.IADD R3, R2, 0x1, R5 ;  /* 0x0000000102037824 */ /* 0x000fc800078e0205 */
[----:B0-----:R-:W-:-:S05]  /*01c0*/  IMAD.WIDE R2, R3, 0x4, R6 ;  /* 0x0000000403027825 */ /* 0x001fca00078e0206 */
[----:B------:R-:W-:Y:S01]  /*01d0*/  STG.E desc[UR4][R2.64], RZ ;  /* 0x000000ff02007986 */ /* 0x000fe2000c101904 */
[----:B------:R-:W-:Y:S05]  /*01e0*/  EXIT ;  /* 0x000000000000794d */ /* 0x000fea0003800000 */
.L_x_1:
[----:B------:R-:W-:-:S04]  /*01f0*/  IADD3 R3, PT, PT, R0, -0x1, RZ ;  /* 0xffffffff00037810 */ /* 0x000fc80007ffe0ff */
[----:B------:R-:W-:-:S13]  /*0200*/  ISETP.GT.U32.AND P0, PT, R3, 0x13, PT ;  /* 0x000000130300780c */ /* 0x000fda0003f04070 */
[----:B------:R-:W-:Y:S05]  /*0210*/  @P0 BRA `(.L_x_2) ;  /* 0x0000000000680947 */ /* 0x000fea0003800000 */
[----:B------:R-:W0:Y:S02]  /*0220*/  LDC.64 R6, c[0x0][0x380] ;  /* 0x0000e000ff067b82 */ /* 0x000e240000000a00 */
[----:B0-----:R-:W-:-:S06]  /*0230*/  IMAD.WIDE R6, R2, 0x4, R6 ;  /* 0x0000000402067825 */ /* 0x001fcc00078e0206 */
[----:B------:R-:W2:Y:S01]  /*0240*/  LDG.E R7, desc[UR4][R6.64] ;  /* 0x0000000406077981 */ /* 0x000ea2000c1e1900 */
[----:B------:R-:W-:Y:S01]  /*0250*/  IMAD.SHL.U32 R3, R5, 0x4, RZ ;  /* 0x0000000405037824 */ /* 0x000fe200078e00ff */
[----:B------:R-:W-:Y:S01]  /*0260*/  BSSY.RECONVERGENT B0, `(.L_x_3) ;  /* 0x0000010000007945 */ /* 0x000fe20003800200 */
[----:B------:R-:W-:Y:S02]  /*0270*/  IMAD.MOV.U32 R9, RZ, RZ, 0x37810182 ;  /* 0x37810182ff097424 */ /* 0x000fe400078e00ff */
[----:B------:R-:W-:Y:S02]  /*0280*/  IMAD R3, R0, 0xc, R3 ;  /* 0x0000000c00037824 */ /* 0x000fe400078e0203 */
[----:B------:R-:W-:Y:S02]  /*0290*/  FFMA R8, R9, -R4, 1 ;  /* 0x3f80000009087423 */ /* 0x000fe40000000804 */
[----:B------:R-:W2:Y:S02]  /*02a0*/  LDC R0, c[0x3][R3] ;  /* 0x00c0000003007b82 */ /* 0x000ea40000000800 */
[----:B------:R-:W-:Y:S01]  /*02b0*/  FFMA R9, R8, R9, 1.5378700481960549951e-05 ;  /* 0x3781018208097423 */ /* 0x000fe20000000009 */
[----:B--2---:R-:W-:-:S04]  /*02c0*/  FMUL R0, R0, R7 ;  /* 0x0000000700007220 */ /* 0x004fc80000400000 */
[----:B------:R-:W0:Y:S01]  /*02d0*/  FCHK P0, R0, 65025 ;  /* 0x477e010000007902 */ /* 0x000e220000000000 */
[----:B------:R-:W-:-:S04]  /*02e0*/  FFMA R8, R0, R9, RZ ;  /* 0x0000000900087223 */ /* 0x000fc800000000ff */
[----:B------:R-:W-:-:S04]  /*02f0*/  FFMA R10, R8, -65025, R0 ;  /* 0xc77e0100080a7823 */ /* 0x000fc80000000000 */
[----:B------:R-:W-:Y:S01]  /*0300*/  FFMA R9, R9, R10, R8 ;  /* 0x0000000a09097223 */ /* 0x000fe20000000008 */
[----:B0-----:R-:W-:Y:S06]  /*0310*/  @!P0 BRA `(.L_x_4) ;  /* 0x0000000000108947 */ /* 0x001fec0003800000 */
[----:B------:R-:W-:Y:S01]  /*0320*/  IMAD.MOV.U32 R3, RZ, RZ, R0 ;  /* 0x000000ffff037224 */ /* 0x000fe200078e0000 */
[----:B------:R-:W-:-:S07]  /*0330*/  MOV R6, 0x350 ;  /* 0x0000035000067802 */ /* 0x000fce0000000f00 */
[----:B------:R-:W-:Y:S05]  /*0340*/  CALL.REL.NOINC `($__internal_0_$__cuda_sm3x_div_rn_noftz_f32_slowpath) ;  /* 0x00000000008c7944 */ /* 0x000fea0003c00000 */
[----:B------:R-:W-:-:S07]  /*0350*/  MOV R9, R0 ;  /* 0x0000000000097202 */ /* 0x000fce0000000f00 */
.L_x_4:
[----:B------:R-:W-:Y:S05]  /*0360*/  BSYNC.RECONVERGENT B0 ;  /* 0x0000000000007941 */ /* 0x000fea0003800200 */
.L_x_3:
[----:B------:R-:W0:Y:S01]  /*0370*/  LDC.64 R6, c[0x0][0x390] ;  /* 0x0000e400ff067b82 */ /* 0x000e220000000a00 */
[----:B------:R-:W-:-:S04]  /*0380*/  IMAD.IADD R5, R2, 0x1, R5 ;  /* 0x0000000102057824 */ /* 0x000fc800078e0205 */
[----:B0-----:R-:W-:-:S05]  /*0390*/  IMAD.WIDE R6, R5, 0x4, R6 ;  /* 0x0000000405067825 */ /* 0x001fca00078e0206 */
[----:B------:R-:W-:Y:S01]  /*03a0*/  STG.E desc[UR4][R6.64], R9 ;  /* 0x0000000906007986 */ /* 0x000fe2000c101904 */
[----:B------:R-:W-:Y:S05]  /*03b0*/  EXIT ;  /* 0x000000000000794d */ /* 0x000fea0003800000 */
.L_x_2:
[----:B------:R-:W0:Y:S01]  /*03c0*/  LDC.64 R6, c[0x0][0x390] ;  /* 0x0000e400ff067b82 */ /* 0x000e220000000a00 */
[----:B------:R-:W-:-:S04]  /*03d0*/  IMAD.IADD R5, R2, 0x1, R5 ;  /* 0x0000000102057824 */ /* 0x000fc800078e0205 */
[----:B0-----:R-:W-:-:S05]  /*03e0*/  IMAD.WIDE R6, R5, 0x4, R6 ;  /* 0x0000000405067825 */ /* 0x001fca00078e0206 */
[----:B------:R-:W-:Y:S01]  /*03f0*/  STG.E desc[UR4][R6.64], RZ ;  /* 0x000000ff06007986 */ /* 0x000fe2000c101904 */
[----:B------:R-:W-:Y:S05]  /*0400*/  EXIT ;  /* 0x000000000000794d */ /* 0x000fea0003800000 */
.L_x_0:
[----:B------:R-:W0:Y:S02]  /*0410*/  LDC.64 R6, c[0x0][0x380] ;  /* 0x0000e000ff067b82 */ /* 0x000e240000000a00 */
[----:B0-----:R-:W-:-:S05]  /*0420*/  IMAD.WIDE R6, R2, 0x4, R6 ;  /* 0x0000000402067825 */ /* 0x001fca00078e0206 */
[----:B------:R-:W2:Y:S01]  /*0430*/  LDG.E R0, desc[UR4][R6.64] ;  /* 0x0000000406007981 */ /* 0x000ea2000c1e1900 */
[----:B------:R-:W-:Y:S01]  /*0440*/  IMAD.MOV.U32 R3, RZ, RZ, 0x37810182 ;  /* 0x37810182ff037424 */ /* 0x000fe200078e00ff */
[----:B------:R-:W-:Y:S03]  /*0450*/  BSSY.RECONVERGENT B0, `(.L_x_5) ;  /* 0x000000d000007945 */ /* 0x000fe60003800200 */
[----:B------:R-:W-:-:S04]  /*0460*/  FFMA R8, R3, -R4, 1 ;  /* 0x3f80000003087423 */ /* 0x000fc80000000804 */
[----:B------:R-:W-:Y:S01]  /*0470*/  FFMA R9, R8, R3, 1.5378700481960549951e-05 ;  /* 0x3781018208097423 */ /* 0x000fe20000000003 */
[----:B--2---:R-:W-:-:S04]  /*0480*/  FMUL R0, R0, 255 ;  /* 0x437f000000007820 */ /* 0x004fc80000400000 */
[----:B------:R-:W0:Y:S01]  /*0490*/  FCHK P0, R0, 65025 ;  /* 0x477e010000007902 */ /* 0x000e220000000000 */
[----:B------:R-:W-:-:S04]  /*04a0*/  FFMA R3, R0, R9, RZ ;  /* 0x0000000900037223 */ /* 0x000fc800000000ff */
[----:B------:R-:W-:-:S04]  /*04b0*/  FFMA R8, R3, -65025, R0 ;  /* 0xc77e010003087823 */ /* 0x000fc80000000000 */
[----:B------:R-:W-:Y:S01]  /*04c0*/  FFMA R3, R8, R9, R3 ;  /* 0x0000000908037223 */ /* 0x000fe20000000003 */
[----:B0-----:R-:W-:Y:S06]  /*04d0*/  @!P0 BRA `(.L_x_6) ;  /* 0x0000000000108947 */ /* 0x001fec0003800000 */
[----:B------:R-:W-:Y:S02]  /*04e0*/  MOV R3, R0 ;  /* 0x0000000000037202 */ /* 0x000fe40000000f00 */
[----:B------:R-:W-:-:S07]  /*04f0*/  MOV R6, 0x510 ;  /* 0x0000051000067802 */ /* 0x000fce0000000f00 */
[----:B------:R-:W-:Y:S05]  /*0500*/  CALL.REL.NOINC `($__internal_0_$__cuda_sm3x_div_rn_noftz_f32_slowpath) ;  /* 0x00000000001c7944 */ /* 0x000fea0003c00000 */
[----:B------:R-:W-:-:S07]  /*0510*/  IMAD.MOV.U32 R3, RZ, RZ, R0 ;  /* 0x000000ffff037224 */ /* 0x000fce00078e0000 */
.L_x_6:
[----:B------:R-:W-:Y:S05]  /*0520*/  BSYNC.RECONVERGENT B0 ;  /* 0x0000000000007941 */ /* 0x000fea0003800200 */
.L_x_5:
[----:B------:R-:W0:Y:S01]  /*0530*/  LDC.64 R6, c[0x0][0x390] ;  /* 0x0000e400ff067b82 */ /* 0x000e220000000a00 */
[----:B------:R-:W-:-:S04]  /*0540*/  IMAD.IADD R5, R2, 0x1, R5 ;  /* 0x0000000102057824 */ /* 0x000fc800078e0205 */
[----:B0-----:R-:W-:-:S05]  /*0550*/  IMAD.WIDE R6, R5, 0x4, R6 ;  /* 0x0000000405067825 */ /* 0x001fca00078e0206 */
[----:B------:R-:W-:Y:S01]  /*0560*/  STG.E desc[UR4][R6.64], R3 ;  /* 0x0000000306007986 */ /* 0x000fe2000c101904 */
[----:B------:R-:W-:Y:S05]  /*0570*/  EXIT ;  /* 0x000000000000794d */ /* 0x000fea0003800000 */
        .weak           $__internal_0_$__cuda_sm3x_div_rn_noftz_f32_slowpath
        .type           $__internal_0_$__cuda_sm3x_div_rn_noftz_f32_slowpath,@function
        .size           $__internal_0_$__cuda_sm3x_div_rn_noftz_f32_slowpath,(.L_x_19 - $__internal_0_$__cuda_sm3x_div_rn_noftz_f32_slowpath)
$__internal_0_$__cuda_sm3x_div_rn_noftz_f32_slowpath:
[----:B------:R-:W-:Y:S01]  /*0580*/  SHF.R.U32.HI R4, RZ, 0x17, R4 ;  /* 0x00000017ff047819 */ /* 0x000fe20000011604 */
[----:B------:R-:W-:Y:S01]  /*0590*/  BSSY.RECONVERGENT B1, `(.L_x_7) ;  /* 0x0000064000017945 */ /* 0x000fe20003800200 */
[----:B------:R-:W-:Y:S01]  /*05a0*/  SHF.R.U32.HI R0, RZ, 0x17, R3 ;  /* 0x00000017ff007819 */ /* 0x000fe20000011603 */
[----:B------:R-:W-:Y:S01]  /*05b0*/  IMAD.MOV.U32 R8, RZ, RZ, 0x477e0100 ;  /* 0x477e0100ff087424 */ /* 0x000fe200078e00ff */
[----:B------:R-:W-:Y:S02]  /*05c0*/  LOP3.LUT R4, R4, 0xff, RZ, 0xc0, !PT ;  /* 0x000000ff04047812 */ /* 0x000fe400078ec0ff */
[----:B------:R-:W-:-:S03]  /*05d0*/  LOP3.LUT R12, R0, 0xff, RZ, 0xc0, !PT ;  /* 0x000000ff000c7812 */ /* 0x000fc600078ec0ff */
[----:B------:R-:W-:Y:S01]  /*05e0*/  VIADD R9, R4, 0xffffffff ;  /* 0xffffffff04097836 */ /* 0x000fe20000000000 */
[----:B------:R-:W-:-:S04]  /*05f0*/  IADD3 R10, PT, PT, R12, -0x1, RZ ;  /* 0xffffffff0c0a7810 */ /* 0x000fc80007ffe0ff */
[----:B------:R-:W-:-:S04]  /*0600*/  ISETP.GT.U32.AND P0, PT, R9, 0xfd, PT ;  /* 0x000000fd0900780c */ /* 0x000fc80003f04070 */
[----:B------:R-:W-:-:S13]  /*0610*/  ISETP.GT.U32.OR P0, PT, R10, 0xfd, P0 ;  /* 0x000000fd0a00780c */ /* 0x000fda0000704470 */
[----:B------:R-:W-:Y:S01]  /*0620*/  @!P0 IMAD.MOV.U32 R7, RZ, RZ, RZ ;  /* 0x000000ffff078224 */ /* 0x000fe200078e00ff */
[----:B------:R-:W-:Y:S06]  /*0630*/  @!P0 BRA `(.L_x_8) ;  /* 0x0000000000608947 */ /* 0x000fec0003800000 */
[----:B------:R-:W-:Y:S01]  /*0640*/  HFMA2 R0, -RZ, RZ, 7.4921875, 1.52587890625e-05 ;  /* 0x477e0100ff007431 */ /* 0x000fe200000001ff */
[----:B------:R-:W-:-:S04]  /*0650*/  FSETP.GTU.FTZ.AND P0, PT, |R3|, +INF , PT ;  /* 0x7f8000000300780b */ /* 0x000fc80003f1c200 */
[----:B------:R-:W-:-:S04]  /*0660*/  FSETP.GTU.FTZ.AND P1, PT, |R0|, +INF , PT ;  /* 0x7f8000000000780b */ /* 0x000fc80003f3c200 */
[----:B------:R-:W-:-:S13]  /*0670*/  PLOP3.LUT P0, PT, P0, P1, PT, 0xf8, 0x8f ;  /* 0x00000000008f781c */ /* 0x000fda0000703f70 */
[----:B------:R-:W-:Y:S05]  /*0680*/  @P0 BRA `(.L_x_9) ;  /* 0x00000004004c0947 */ /* 0x000fea0003800000 */
[----:B------:R-:W-:-:S13]  /*0690*/  LOP3.LUT P0, RZ, R8, 0x7fffffff, R3, 0xc8, !PT ;  /* 0x7fffffff08ff7812 */ /* 0x000fda000780c803 */
[----:B------:R-:W-:Y:S05]  /*06a0*/  @!P0 BRA `(.L_x_10) ;  /* 0x00000004003c8947 */ /* 0x000fea0003800000 */
[C---:B------:R-:W-:Y:S02]  /*06b0*/  FSETP.NEU.FTZ.AND P2, PT, |R3|.reuse, +INF , PT ;  /* 0x7f8000000300780b */ /* 0x040fe40003f5d200 */
[----:B------:R-:W-:Y:S02]  /*06c0*/  FSETP.NEU.FTZ.AND P1, PT, |R0|, +INF , PT ;  /* 0x7f8000000000780b */ /* 0x000fe40003f3d200 */
[----:B------:R-:W-:-:S11]  /*06d0*/  FSETP.NEU.FTZ.AND P0, PT, |R3|, +INF , PT ;  /* 0x7f8000000300780b */ /* 0x000fd60003f1d200 */
[----:B------:R-:W-:Y:S05]  /*06e0*/  @!P1 BRA !P2, `(.L_x_10) ;  /* 0x00000004002c9947 */ /* 0x000fea0005000000 */
[----:B------:R-:W-:-:S04]  /*06f0*/  LOP3.LUT P2, RZ, R3, 0x7fffffff, RZ, 0xc0, !PT ;  /* 0x7fffffff03ff7812 */ /* 0x000fc8000784c0ff */
[----:B------:R-:W-:-:S13]  /*0700*/  PLOP3.LUT P1, PT, P1, P2, PT, 0x2f, 0xf2 ;  /* 0x0000000000f2781c */ /* 0x000fda0000f24577 */
[----:B------:R-:W-:Y:S05]  /*0710*/  @P1 BRA `(.L_x_11) ;  /* 0x0000000400181947 */ /* 0x000fea0003800000 */
[----:B------:R-:W-:-:S04]  /*0720*/  LOP3.LUT P1, RZ, R8, 0x7fffffff, RZ, 0xc0, !PT ;  /* 0x7fffffff08ff7812 */ /* 0x000fc8000782c0ff */
[----:B------:R-:W-:-:S13]  /*0730*/  PLOP3.LUT P0, PT, P0, P1, PT, 0x2f, 0xf2 ;  /* 0x0000000000f2781c */ /* 0x000fda0000702577 */
[----:B------:R-:W-:Y:S05]  /*0740*/  @P0 BRA `(.L_x_12) ;  /* 0x0000000400000947 */ /* 0x000fea0003800000 */
[----:B------:R-:W-:Y:S02]  /*0750*/  ISETP.GE.AND P0, PT, R10, RZ, PT ;  /* 0x000000ff0a00720c */ /* 0x000fe40003f06270 */
[----:B------:R-:W-:-:S11]  /*0760*/  ISETP.GE.AND P1, PT, R9, RZ, PT ;  /* 0x000000ff0900720c */ /* 0x000fd60003f26270 */
[----:B------:R-:W-:Y:S02]  /*0770*/  @P0 IMAD.MOV.U32 R7, RZ, RZ, RZ ;  /* 0x000000ffff070224 */ /* 0x000fe400078e00ff */
[----:B------:R-:W-:Y:S01]  /*0780*/  @!P0 FFMA R3, R3, 1.84467440737095516160e+19, RZ ;  /* 0x5f80000003038823 */ /* 0x000fe200000000ff */
[----:B------:R-:W-:Y:S02]  /*0790*/  @!P0 IMAD.MOV.U32 R7, RZ, RZ, -0x40 ;  /* 0xffffffc0ff078424 */ /* 0x000fe400078e00ff */
[----:B------:R-:W-:-:S03]  /*07a0*/  @!P1 FFMA R8, R0, 1.84467440737095516160e+19, RZ ;  /* 0x5f80000000089823 */ /* 0x000fc600000000ff */
[----:B------:R-:W-:-:S07]  /*07b0*/  @!P1 IADD3 R7, PT, PT, R7, 0x40, RZ ;  /* 0x0000004007079810 */ /* 0x000fce0007ffe0ff */
.L_x_8:
[----:B------:R-:W-:Y:S01]  /*07c0*/  LEA R9, R4, 0xc0800000, 0x17 ;  /* 0xc080000004097811 */ /* 0x000fe200078eb8ff */
[----:B------:R-:W-:Y:S04]  /*07d0*/  BSSY.RECONVERGENT B2, `(.L_x_13) ;  /* 0x0000036000027945 */ /* 0x000fe80003800200 */
[----:B------:R-:W-:Y:S02]  /*07e0*/  IMAD.IADD R9, R8, 0x1, -R9 ;  /* 0x0000000108097824 */ /* 0x000fe400078e0a09 */
[----:B------:R-:W-:Y:S02]  /*07f0*/  VIADD R8, R12, 0xffffff81 ;  /* 0xffffff810c087836 */ /* 0x000fe40000000000 */
[----:B------:R-:W0:Y:S01]  /*0800*/  MUFU.RCP R10, R9 ;  /* 0x00000009000a7308 */ /* 0x000e220000001000 */
[----:B------:R-:W-:Y:S01]  /*0810*/  FADD.FTZ R11, -R9, -RZ ;  /* 0x800000ff090b7221 */ /* 0x000fe20000010100 */
[C---:B------:R-:W-:Y:S01]  /*0820*/  IMAD R0, R8.reuse, -0x800000, R3 ;  /* 0xff80000008007824 */ /* 0x040fe200078e0203 */
[----:B------:R-:W-:-:S04]  /*0830*/  IADD3 R4, PT, PT, R8, 0x7f, -R4 ;  /* 0x0000007f08047810 */ /* 0x000fc80007ffe804 */
[----:B------:R-:W-:Y:S01]  /*0840*/  IADD3 R4, PT, PT, R4, R7, RZ ;  /* 0x0000000704047210 */ /* 0x000fe20007ffe0ff */
[----:B0-----:R-:W-:-:S04]  /*0850*/  FFMA R13, R10, R11, 1 ;  /* 0x3f8000000a0d7423 */ /* 0x001fc8000000000b */
[----:B------:R-:W-:-:S04]  /*0860*/  FFMA R12, R10, R13, R10 ;  /* 0x0000000d0a0c7223 */ /* 0x000fc8000000000a */
[----:B------:R-:W-:-:S04]  /*0870*/  FFMA R3, R0, R12, RZ ;  /* 0x0000000c00037223 */ /* 0x000fc800000000ff */
[----:B------:R-:W-:-:S04]  /*0880*/  FFMA R10, R11, R3, R0 ;  /* 0x000000030b0a7223 */ /* 0x000fc80000000000 */
[----:B------:R-:W-:-:S04]  /*0890*/  FFMA R13, R12, R10, R3 ;  /* 0x0000000a0c0d7223 */ /* 0x000fc80000000003 */
[----:B------:R-:W-:-:S04]  /*08a0*/  FFMA R10, R11, R13, R0 ;  /* 0x0000000d0b0a7223 */ /* 0x000fc80000000000 */
[----:B------:R-:W-:-:S05]  /*08b0*/  FFMA R0, R12, R10, R13 ;  /* 0x0000000a0c007223 */ /* 0x000fca000000000d */
[----:B------:R-:W-:-:S04]  /*08c0*/  SHF.R.U32.HI R3, RZ, 0x17, R0 ;  /* 0x00000017ff037819 */ /* 0x000fc80000011600 */
[----:B------:R-:W-:-:S05]  /*08d0*/  LOP3.LUT R3, R3, 0xff, RZ, 0xc0, !PT ;  /* 0x000000ff03037812 */ /* 0x000fca00078ec0ff */
[----:B------:R-:W-:-:S04]  /*08e0*/  IMAD.IADD R9, R3, 0x1, R4 ;  /* 0x0000000103097824 */ /* 0x000fc800078e0204 */
[----:B------:R-:W-:-:S05]  /*08f0*/  VIADD R3, R9, 0xffffffff ;  /* 0xffffffff09037836 */ /* 0x000fca0000000000 */
[----:B------:R-:W-:-:S13]  /*0900*/  ISETP.GE.U32.AND P0, PT, R3, 0xfe, PT ;  /* 0x000000fe0300780c */ /* 0x000fda0003f06070 */
[----:B------:R-:W-:Y:S05]  /*0910*/  @!P0 BRA `(.L_x_14) ;  /* 0x0000000000808947 */ /* 0x000fea0003800000 */
[----:B------:R-:W-:-:S13]  /*0920*/  ISETP.GT.AND P0, PT, R9, 0xfe, PT ;  /* 0x000000fe0900780c */ /* 0x000fda0003f04270 */
[----:B------:R-:W-:Y:S05]  /*0930*/  @P0 BRA `(.L_x_15) ;  /* 0x00000000006c0947 */ /* 0x000fea0003800000 */
[----:B------:R-:W-:-:S13]  /*0940*/  ISETP.GE.AND P0, PT, R9, 0x1, PT ;  /* 0x000000010900780c */ /* 0x000fda0003f06270 */
[----:B------:R-:W-:Y:S05]  /*0950*/  @P0 BRA `(.L_x_16) ;  /* 0x0000000000740947 */ /* 0x000fea0003800000 */
[----:B------:R-:W-:Y:S02]  /*0960*/  ISETP.GE.AND P0, PT, R9, -0x18, PT ;  /* 0xffffffe80900780c */ /* 0x000fe40003f06270 */
[----:B------:R-:W-:-:S11]  /*0970*/  LOP3.LUT R0, R0, 0x80000000, RZ, 0xc0, !PT ;  /* 0x8000000000007812 */ /* 0x000fd600078ec0ff */
[----:B------:R-:W-:Y:S05]  /*0980*/  @!P0 BRA `(.L_x_16) ;  /* 0x0000000000688947 */ /* 0x000fea0003800000 */
[CCC-:B------:R-:W-:Y:S01]  /*0990*/  FFMA.RZ R3, R12.reuse, R10.reuse, R13.reuse ;  /* 0x0000000a0c037223 */ /* 0x1c0fe2000000c00d */
[C---:B------:R-:W-:Y:S01]  /*09a0*/  IADD3 R8, PT, PT, R9.reuse, 0x20, RZ ;  /* 0x0000002009087810 */ /* 0x040fe20007ffe0ff */
[CCC-:B------:R-:W-:Y:S01]  /*09b0*/  FFMA.RM R4, R12.reuse, R10.reuse, R13.reuse ;  /* 0x0000000a0c047223 */ /* 0x1c0fe2000000400d */
[----:B------:R-:W-:Y:S02]  /*09c0*/  ISETP.NE.AND P2, PT, R9, RZ, PT ;  /* 0x000000ff0900720c */ /* 0x000fe40003f45270 */
[----:B------:R-:W-:Y:S01]  /*09d0*/  LOP3.LUT R7, R3, 0x7fffff, RZ, 0xc0, !PT ;  /* 0x007fffff03077812 */ /* 0x000fe200078ec0ff */
[----:B------:R-:W-:Y:S01]  /*09e0*/  FFMA.RP R3, R12, R10, R13 ;  /* 0x0000000a0c037223 */ /* 0x000fe2000000800d */
[----:B------:R-:W-:Y:S01]  /*09f0*/  ISETP.NE.AND P1, PT, R9, RZ, PT ;  /* 0x000000ff0900720c */ /* 0x000fe20003f25270 */
[----:B------:R-:W-:Y:S01]  /*0a00*/  IMAD.MOV R9, RZ, RZ, -R9 ;  /* 0x000000ffff097224 */ /* 0x000fe200078e0a09 */
[----:B------:R-:W-:Y:S02]  /*0a10*/  LOP3.LUT R7, R7, 0x800000, RZ, 0xfc, !PT ;  /* 0x0080000007077812 */ /* 0x000fe400078efcff */
[----:B------:R-:W-:-:S02]  /*0a20*/  FSETP.NEU.FTZ.AND P0, PT, R3, R4, PT ;  /* 0x000000040300720b */ /* 0x000fc40003f1d000 */
[----:B------:R-:W-:Y:S02]  /*0a30*/  SHF.L.U32 R8, R7, R8, RZ ;  /* 0x0000000807087219 */ /* 0x000fe400000006ff */
[----:B------:R-:W-:Y:S02]  /*0a40*/  SEL R4, R9, RZ, P2 ;  /* 0x000000ff09047207 */ /* 0x000fe40001000000 */
[----:B------:R-:W-:Y:S02]  /*0a50*/  ISETP.NE.AND P1, PT, R8, RZ, P1 ;  /* 0x000000ff0800720c */ /* 0x000fe40000f25270 */
[----:B------:R-:W-:Y:S02]  /*0a60*/  SHF.R.U32.HI R4, RZ, R4, R7 ;  /* 0x00000004ff047219 */ /* 0x000fe40000011607 */
[----:B------:R-:W-:Y:S02]  /*0a70*/  PLOP3.LUT P0, PT, P0, P1, PT, 0xf8, 0x8f ;  /* 0x00000000008f781c */ /* 0x000fe40000703f70 */
[----:B------:R-:W-:-:S02]  /*0a80*/  SHF.R.U32.HI R8, RZ, 0x1, R4 ;  /* 0x00000001ff087819 */ /* 0x000fc40000011604 */
[----:B------:R-:W-:-:S04]  /*0a90*/  SEL R3, RZ, 0x1, !P0 ;  /* 0x00000001ff037807 */ /* 0x000fc80004000000 */
[----:B------:R-:W-:-:S04]  /*0aa0*/  LOP3.LUT R3, R3, 0x1, R8, 0xf8, !PT ;  /* 0x0000000103037812 */ /* 0x000fc800078ef808 */
[----:B------:R-:W-:-:S05]  /*0ab0*/  LOP3.LUT R3, R3, R4, RZ, 0xc0, !PT ;  /* 0x0000000403037212 */ /* 0x000fca00078ec0ff */
[----:B------:R-:W-:-:S05]  /*0ac0*/  IMAD.IADD R3, R8, 0x1, R3 ;  /* 0x0000000108037824 */ /* 0x000fca00078e0203 */
[----:B------:R-:W-:Y:S01]  /*0ad0*/  LOP3.LUT R0, R3, R0, RZ, 0xfc, !PT ;  /* 0x0000000003007212 */ /* 0x000fe200078efcff */
[----:B------:R-:W-:Y:S06]  /*0ae0*/  BRA `(.L_x_16) ;  /* 0x0000000000107947 */ /* 0x000fec0003800000 */
.L_x_15:
[----:B------:R-:W-:-:S04]  /*0af0*/  LOP3.LUT R0, R0, 0x80000000, RZ, 0xc0, !PT ;  /* 0x8000000000007812 */ /* 0x000fc800078ec0ff */
[----:B------:R-:W-:Y:S01]  /*0b00*/  LOP3.LUT R0, R0, 0x7f800000, RZ, 0xfc, !PT ;  /* 0x7f80000000007812 */ /* 0x000fe200078efcff */
[----:B------:R-:W-:Y:S06]  /*0b10*/  BRA `(.L_x_16) ;  /* 0x0000000000047947 */ /* 0x000fec0003800000 */
.L_x_14:
[----:B------:R-:W-:-:S07]  /*0b20*/  LEA R0, R4, R0, 0x17 ;  /* 0x0000000004007211 */ /* 0x000fce00078eb8ff */
.L_x_16:
[----:B------:R-:W-:Y:S05]  /*0b30*/  BSYNC.RECONVERGENT B2 ;  /* 0x0000000000027941 */ /* 0x000fea0003800200 */
.L_x_13:
[----:B------:R-:W-:Y:S05]  /*0b40*/  BRA `(.L_x_17) ;  /* 0x0000000000207947 */ /* 0x000fea0003800000 */
.L_x_12:
[----:B------:R-:W-:-:S04]  /*0b50*/  LOP3.LUT R0, R8, 0x80000000, R3, 0x48, !PT ;  /* 0x8000000008007812 */ /* 0x000fc800078e4803 */
[----:B------:R-:W-:Y:S01]  /*0b60*/  LOP3.LUT R0, R0, 0x7f800000, RZ, 0xfc, !PT ;  /* 0x7f80000000007812 */ /* 0x000fe200078efcff */
[----:B------:R-:W-:Y:S06]  /*0b70*/  BRA `(.L_x_17) ;  /* 0x0000000000147947 */ /* 0x000fec0003800000 */
.L_x_11:
[----:B------:R-:W-:Y:S01]  /*0b80*/  LOP3.LUT R0, R8, 0x80000000, R3, 0x48, !PT ;  /* 0x8000000008007812 */ /* 0x000fe200078e4803 */
[----:B------:R-:W-:Y:S06]  /*0b90*/  BRA `(.L_x_17) ;  /* 0x00000000000c7947 */ /* 0x000fec0003800000 */
.L_x_10:
[----:B------:R-:W0:Y:S01]  /*0ba0*/  MUFU.RSQ R0, -QNAN ;  /* 0xffc0000000007908 */ /* 0x000e220000001400 */
[----:B------:R-:W-:Y:S05]  /*0bb0*/  BRA `(.L_x_17) ;  /* 0x0000000000047947 */ /* 0x000fea0003800000 */
.L_x_9:
[----:B------:R-:W-:-:S07]  /*0bc0*/  FADD.FTZ R0, R3, R0 ;  /* 0x0000000003007221 */ /* 0x000fce0000010000 */
.L_x_17:
[----:B------:R-:W-:Y:S05]  /*0bd0*/  BSYNC.RECONVERGENT B1 ;  /* 0x0000000000017941 */ /* 0x000fea0003800200 */
.L_x_7:
[----:B------:R-:W-:-:S04]  /*0be0*/  IMAD.MOV.U32 R7, RZ, RZ, 0x0 ;  /* 0x00000000ff077424 */ /* 0x000fc800078e00ff */
[----:B0-----:R-:W-:Y:S05]  /*0bf0*/  RET.REL.NODEC R6 `(_Z19mappa_colori_kernelPfPiS_i) ;  /* 0xfffffff406007950 */ /* 0x001fea0003c3ffff */
.L_x_18:
[----:B------:R-:W-:-:S00]  /*0c00*/  BRA `(.L_x_18) ;  /* 0xfffffffc00fc7947 */ /* 0x000fc0000383ffff */
[----:B------:R-:W-:-:S00]  /*0c10*/  NOP ;  /* 0x0000000000007918 */ /* 0x000fc00000000000 */
        /* <DEDUP_REMOVED lines=14> */
.L_x_19:


//--------------------- .nv.shared.reserved.0     --------------------------
	.section	.nv.shared.reserved.0,"aw",@nobits
	.weak		__nv_reservedSMEM_offset_0_alias
	.size		__nv_reservedSMEM_offset_0_alias, 0, 64
	.other		__nv_reservedSMEM_offset_0_alias,@"STO_CUDA_RESERVED_SHARED STV_DEFAULT"
__nv_reservedSMEM_offset_0_alias:
	.zero		0
	.zero		64


//--------------------- .nv.constant0._Z19mappa_colori_kernelPfPiS_i --------------------------
	.section	.nv.constant0._Z19mappa_colori_kernelPfPiS_i,"a",@progbits
	.sectionflags	@""
	.align	4
.nv.constant0._Z19mappa_colori_kernelPfPiS_i:
	.zero		924


//--------------------- SYMBOLS --------------------------

	.type		.nv.reservedSmem.offset0,@object
	.size		.nv.reservedSmem.offset0,0x4
